//
// Generated by NVIDIA NVVM Compiler
//
// Compiler Build ID: CL-36424714
// Cuda compilation tools, release 13.0, V13.0.88
// Based on NVVM 20.0.0
//

.version 9.0
.target sm_100
.address_size 64

	// .globl	_Z14hello_from_gpuv
.extern .func  (.param .b32 func_retval0) vprintf
(
	.param .b64 vprintf_param_0,
	.param .b64 vprintf_param_1
)
;
.global .align 1 .b8 $str[42] = {72, 101, 108, 108, 111, 32, 102, 114, 111, 109, 32, 71, 80, 85, 32, 102, 114, 111, 109, 32, 98, 108, 111, 99, 107, 32, 37, 100, 44, 32, 116, 104, 114, 101, 97, 100, 32, 37, 100, 33, 10};

.visible .entry _Z14hello_from_gpuv()
{
	.local .align 8 .b8 	__local_depot0[8];
	.reg .b64 	%SP;
	.reg .b64 	%SPL;
	.reg .b32 	%r<5>;
	.reg .b64 	%rd<5>;

	mov.u64 	%SPL, __local_depot0;
	cvta.local.u64 	%SP, %SPL;
	add.u64 	%rd1, %SP, 0;
	add.u64 	%rd2, %SPL, 0;
	mov.u32 	%r1, %ctaid.x;
	mov.u32 	%r2, %tid.x;
	st.local.v2.u32 	[%rd2], {%r1, %r2};
	mov.u64 	%rd3, $str;
	cvta.global.u64 	%rd4, %rd3;
	{ // callseq 0, 0
	.param .b64 param0;
	st.param.b64 	[param0], %rd4;
	.param .b64 param1;
	st.param.b64 	[param1], %rd1;
	.param .b32 retval0;
	call.uni (retval0), 
	vprintf, 
	(
	param0, 
	param1
	);
	ld.param.b32 	%r3, [retval0];
	} // callseq 0
	ret;

}


// ===== COMPILED SASS (sm_100) =====

	.target	sm_100

	.elftype	@"ET_EXEC"


//--------------------- .note.nv.tkinfo           --------------------------
	.section	.note.nv.tkinfo,"",@"SHT_NOTE"
	.sectionflags	@"SHF_NOTE_NV_TKINFO"
	.tkinfo
        /*0018*/ 	.word	0x00000002
        /*0030*/ 	.string	""
        /*0030*/ 	.string	"ptxas"
        /*0030*/ 	.string	"Cuda compilation tools, release 13.0, V13.0.88"
        /*0030*/ 	.string	"Build cuda_13.0.r13.0/compiler.36424714_0"
        /*0030*/ 	.string	"-arch sm_100 -m 64 "



//--------------------- .note.nv.cuinfo           --------------------------
	.section	.note.nv.cuinfo,"",@"SHT_NOTE"
	.sectionflags	@"SHF_NOTE_NV_CUINFO"
        /*0018*/ 	.short	0x0002
        /*001a*/ 	.short	0x0064
        /*001c*/ 	.short	0x0082
	.zero		2


//--------------------- .nv.info                  --------------------------
	.section	.nv.info,"",@"SHT_CUDA_INFO"
	.align	4


	//----- nvinfo : EIATTR_REGCOUNT
	.align		4
        /*0000*/ 	.byte	0x04, 0x2f
        /*0002*/ 	.short	(.L_2 - .L_1)
	.align		4
.L_1:
        /*0004*/ 	.word	index@(_Z14hello_from_gpuv)
        /*0008*/ 	.word	0x00000018


	//----- nvinfo : EIATTR_FRAME_SIZE
	.align		4
.L_2:
        /*000c*/ 	.byte	0x04, 0x11
        /*000e*/ 	.short	(.L_4 - .L_3)
	.align		4
.L_3:
        /*0010*/ 	.word	index@(_Z14hello_from_gpuv)
        /*0014*/ 	.word	0x00000008


	//----- nvinfo : EIATTR_MIN_STACK_SIZE
	.align		4
.L_4:
        /*0018*/ 	.byte	0x04, 0x12
        /*001a*/ 	.short	(.L_6 - .L_5)
	.align		4
.L_5:
        /*001c*/ 	.word	index@(_Z14hello_from_gpuv)
        /*0020*/ 	.word	0x00000008
.L_6:


//--------------------- .nv.compat                --------------------------
	.section	.nv.compat,"",@"SHT_CUDA_COMPAT_INFO"
	.align	4
        /*0000*/ 	.byte	0x02, 0x09, 0x00, 0x00, 0x02, 0x02, 0x01, 0x00, 0x02, 0x05, 0x05, 0x00, 0x03, 0x07, 0x01, 0x01
        /*0010*/ 	.byte	0x02, 0x03, 0x00, 0x00, 0x02, 0x06, 0x01, 0x00, 0x04, 0x0b, 0x08, 0x00, 0x09, 0x00, 0x00, 0x00
        /*0020*/ 	.byte	0x00, 0x00, 0x00, 0x00


//--------------------- .nv.info._Z14hello_from_gpuv --------------------------
	.section	.nv.info._Z14hello_from_gpuv,"",@"SHT_CUDA_INFO"
	.sectionflags	@""
	.align	4


	//----- nvinfo : EIATTR_CUDA_API_VERSION
	.align		4
        /*0000*/ 	.byte	0x04, 0x37
        /*0002*/ 	.short	(.L_8 - .L_7)
.L_7:
        /*0004*/ 	.word	0x00000082


	//----- nvinfo : EIATTR_SPARSE_MMA_MASK
	.align		4
.L_8:
        /*0008*/ 	.byte	0x03, 0x50
        /*000a*/ 	.short	0x0000


	//----- nvinfo : EIATTR_MAXREG_COUNT
	.align		4
        /*000c*/ 	.byte	0x03, 0x1b
        /*000e*/ 	.short	0x00ff


	//----- nvinfo : EIATTR_EXTERNS
	.align		4
        /*0010*/ 	.byte	0x04, 0x0f
        /*0012*/ 	.short	(.L_10 - .L_9)


	//   ....[0]....
	.align		4
.L_9:
        /*0014*/ 	.word	index@(vprintf)


	//----- nvinfo : EIATTR_MERCURY_ISA_VERSION
	.align		4
.L_10:
        /*0018*/ 	.byte	0x03, 0x5f
        /*001a*/ 	.short	0x0101


	//----- nvinfo : EIATTR_VRC_CTA_INIT_COUNT
	.align		4
        /*001c*/ 	.byte	0x02, 0x4a
	.zero		1
	.zero		1


	//----- nvinfo : EIATTR_SYSCALL_OFFSETS
	.align		4
        /*0020*/ 	.byte	0x04, 0x46
        /*0022*/ 	.short	(.L_12 - .L_11)


	//   ....[0]....
.L_11:
        /*0024*/ 	.word	0x000000f0


	//----- nvinfo : EIATTR_EXIT_INSTR_OFFSETS
	.align		4
.L_12:
        /*0028*/ 	.byte	0x04, 0x1c
        /*002a*/ 	.short	(.L_14 - .L_13)


	//   ....[0]....
.L_13:
        /*002c*/ 	.word	0x00000100


	//----- nvinfo : EIATTR_SW_WAR
	.align		4
.L_14:
        /*0030*/ 	.byte	0x04, 0x36
        /*0032*/ 	.short	(.L_16 - .L_15)
.L_15:
        /*0034*/ 	.word	0x00000008
.L_16:


//--------------------- .nv.callgraph             --------------------------
	.section	.nv.callgraph,"",@"SHT_CUDA_CALLGRAPH"
	.align	4
	.sectionentsize	8
	.align		4
        /*0000*/ 	.word	0x00000000
	.align		4
        /*0004*/ 	.word	0xffffffff
	.align		4
        /*0008*/ 	.word	index@(_Z14hello_from_gpuv)
	.align		4
        /*000c*/ 	.word	index@(vprintf)
	.align		4
        /*0010*/ 	.word	0x00000000
	.align		4
        /*0014*/ 	.word	0xfffffffe
	.align		4
        /*0018*/ 	.word	0x00000000
	.align		4
        /*001c*/ 	.word	0xfffffffd
	.align		4
        /*0020*/ 	.word	0x00000000
	.align		4
        /*0024*/ 	.word	0xfffffffc


//--------------------- .nv.constant4             --------------------------
	.section	.nv.constant4,"a",@progbits
	.align	8
	.align		8
.nv.constant4:
        /*0000*/ 	.dword	vprintf
	.align		8
        /*0008*/ 	.dword	$str


//--------------------- .text._Z14hello_from_gpuv --------------------------
	.section	.text._Z14hello_from_gpuv,"ax",@progbits
	.align	128
        .global         _Z14hello_from_gpuv
        .type           _Z14hello_from_gpuv,@function
        .size           _Z14hello_from_gpuv,(.L_x_2 - _Z14hello_from_gpuv)
        .other          _Z14hello_from_gpuv,@"STO_CUDA_ENTRY STV_DEFAULT"
_Z14hello_from_gpuv:
.text._Z14hello_from_gpuv:
[----:B------:R-:W0:Y:S01]  /*0000*/  LDC R1, c[0x0][0x37c] ;  /* 0x0000df00ff017b82 */ /* 0x000e220000000800 */
[----:B------:R-:W1:Y:S01]  /*0010*/  S2R R8, SR_CTAID.X ;  /* 0x0000000000087919 */ /* 0x000e620000002500 */
[----:B0-----:R-:W-:Y:S01]  /*0020*/  VIADD R1, R1, 0xfffffff8 ;  /* 0xfffffff801017836 */ /* 0x001fe20000000000 */
[----:B------:R-:W-:Y:S01]  /*0030*/  MOV R0, 0x0 ;  /* 0x0000000000007802 */ /* 0x000fe20000000f00 */
[----:B------:R-:W0:Y:S01]  /*0040*/  LDCU UR4, c[0x0][0x2f8] ;  /* 0x00005f00ff0477ac */ /* 0x000e220008000800 */
[----:B------:R-:W1:Y:S03]  /*0050*/  S2R R9, SR_TID.X ;  /* 0x0000000000097919 */ /* 0x000e660000002100 */
[----:B------:R2:W3:Y:S01]  /*0060*/  LDC.64 R2, c[0x4][R0] ;  /* 0x0100000000027b82 */ /* 0x0004e20000000a00 */
[----:B------:R-:W4:Y:S01]  /*0070*/  LDCU.64 UR6, c[0x4][0x8] ;  /* 0x01000100ff0677ac */ /* 0x000f220008000a00 */
[----:B------:R-:W5:Y:S01]  /*0080*/  LDCU UR5, c[0x0][0x2fc] ;  /* 0x00005f80ff0577ac */ /* 0x000f620008000800 */
[----:B0-----:R-:W-:Y:S01]  /*0090*/  IADD3 R6, P0, PT, R1, UR4, RZ ;  /* 0x0000000401067c10 */ /* 0x001fe2000ff1e0ff */
[----:B----4-:R-:W-:Y:S01]  /*00a0*/  IMAD.U32 R4, RZ, RZ, UR6 ;  /* 0x00000006ff047e24 */ /* 0x010fe2000f8e00ff */
[----:B------:R-:W-:-:S03]  /*00b0*/  MOV R5, UR7 ;  /* 0x0000000700057c02 */ /* 0x000fc60008000f00 */
[----:B-----5:R-:W-:Y:S01]  /*00c0*/  IMAD.X R7, RZ, RZ, UR5, P0 ;  /* 0x00000005ff077e24 */ /* 0x020fe200080e06ff */
[----:B-1----:R2:W-:Y:S07]  /*00d0*/  STL.64 [R1], R8 ;  /* 0x0000000801007387 */ /* 0x0025ee0000100a00 */
[----:B------:R-:W-:-:S07]  /*00e0*/  LEPC R20, `(.L_x_0) ;  /* 0x000000001014794e */ /* 0x000fce0000000000 */
[----:B--23--:R-:W-:Y:S05]  /*00f0*/  CALL.ABS.NOINC R2 ;  /* 0x0000000002007343 */ /* 0x00cfea0003c00000 */
.L_x_0:
[----:B------:R-:W-:Y:S05]  /*0100*/  EXIT ;  /* 0x000000000000794d */ /* 0x000fea0003800000 */
.L_x_1:
[----:B------:R-:W-:-:S00]  /*0110*/  BRA `(.L_x_1) ;  /* 0xfffffffc00fc7947 */ /* 0x000fc0000383ffff */
[----:B------:R-:W-:-:S00]  /*0120*/  NOP ;  /* 0x0000000000007918 */ /* 0x000fc00000000000 */
        /* <DEDUP_REMOVED lines=13> */
.L_x_2:


//--------------------- .nv.global.init           --------------------------
	.section	.nv.global.init,"aw",@progbits
.nv.global.init:
	.type		$str,@object
	.size		$str,(.L_0 - $str)
$str:
        /*0000*/ 	.byte	0x48, 0x65, 0x6c, 0x6c, 0x6f, 0x20, 0x66, 0x72, 0x6f, 0x6d, 0x20, 0x47, 0x50, 0x55, 0x20, 0x66
        /*0010*/ 	.byte	0x72, 0x6f, 0x6d, 0x20, 0x62, 0x6c, 0x6f, 0x63, 0x6b, 0x20, 0x25, 0x64, 0x2c, 0x20, 0x74, 0x68
        /*0020*/ 	.byte	0x72, 0x65, 0x61, 0x64, 0x20, 0x25, 0x64, 0x21, 0x0a, 0x00
.L_0:


//--------------------- .nv.shared.reserved.0     --------------------------
	.section	.nv.shared.reserved.0,"aw",@nobits
	.weak		__nv_reservedSMEM_offset_0_alias
	.size		__nv_reservedSMEM_offset_0_alias, 0, 64
	.other		__nv_reservedSMEM_offset_0_alias,@"STO_CUDA_RESERVED_SHARED STV_DEFAULT"
__nv_reservedSMEM_offset_0_alias:
	.zero		0
	.zero		64


//--------------------- .nv.constant0._Z14hello_from_gpuv --------------------------
	.section	.nv.constant0._Z14hello_from_gpuv,"a",@progbits
	.sectionflags	@""
	.align	4
.nv.constant0._Z14hello_from_gpuv:
	.zero		896


//--------------------- SYMBOLS --------------------------

	.type		.nv.reservedSmem.offset0,@object
	.size		.nv.reservedSmem.offset0,0x4
	.type		vprintf,@function
